//
// Generated by NVIDIA NVVM Compiler
//
// Compiler Build ID: CL-36424714
// Cuda compilation tools, release 13.0, V13.0.88
// Based on NVVM 20.0.0
//

.version 9.0
.target sm_100
.address_size 64

	// .globl	_Z5drillPfS_S_S_S_PiS0_iiiiif
.extern .shared .align 16 .b8 cache[];

.visible .entry _Z5drillPfS_S_S_S_PiS0_iiiiif(
	.param .u64 .ptr .align 1 _Z5drillPfS_S_S_S_PiS0_iiiiif_param_0,
	.param .u64 .ptr .align 1 _Z5drillPfS_S_S_S_PiS0_iiiiif_param_1,
	.param .u64 .ptr .align 1 _Z5drillPfS_S_S_S_PiS0_iiiiif_param_2,
	.param .u64 .ptr .align 1 _Z5drillPfS_S_S_S_PiS0_iiiiif_param_3,
	.param .u64 .ptr .align 1 _Z5drillPfS_S_S_S_PiS0_iiiiif_param_4,
	.param .u64 .ptr .align 1 _Z5drillPfS_S_S_S_PiS0_iiiiif_param_5,
	.param .u64 .ptr .align 1 _Z5drillPfS_S_S_S_PiS0_iiiiif_param_6,
	.param .u32 _Z5drillPfS_S_S_S_PiS0_iiiiif_param_7,
	.param .u32 _Z5drillPfS_S_S_S_PiS0_iiiiif_param_8,
	.param .u32 _Z5drillPfS_S_S_S_PiS0_iiiiif_param_9,
	.param .u32 _Z5drillPfS_S_S_S_PiS0_iiiiif_param_10,
	.param .u32 _Z5drillPfS_S_S_S_PiS0_iiiiif_param_11,
	.param .f32 _Z5drillPfS_S_S_S_PiS0_iiiiif_param_12
)
{
	.reg .pred 	%p<21>;
	.reg .b32 	%r<81>;
	.reg .b32 	%f<124>;
	.reg .b64 	%rd<43>;

	ld.param.u64 	%rd15, [_Z5drillPfS_S_S_S_PiS0_iiiiif_param_0];
	ld.param.u64 	%rd16, [_Z5drillPfS_S_S_S_PiS0_iiiiif_param_1];
	ld.param.u64 	%rd14, [_Z5drillPfS_S_S_S_PiS0_iiiiif_param_4];
	ld.param.u64 	%rd17, [_Z5drillPfS_S_S_S_PiS0_iiiiif_param_5];
	ld.param.u64 	%rd18, [_Z5drillPfS_S_S_S_PiS0_iiiiif_param_6];
	ld.param.u32 	%r36, [_Z5drillPfS_S_S_S_PiS0_iiiiif_param_7];
	ld.param.u32 	%r37, [_Z5drillPfS_S_S_S_PiS0_iiiiif_param_8];
	ld.param.u32 	%r38, [_Z5drillPfS_S_S_S_PiS0_iiiiif_param_9];
	ld.param.u32 	%r39, [_Z5drillPfS_S_S_S_PiS0_iiiiif_param_10];
	ld.param.u32 	%r40, [_Z5drillPfS_S_S_S_PiS0_iiiiif_param_11];
	ld.param.f32 	%f7, [_Z5drillPfS_S_S_S_PiS0_iiiiif_param_12];
	cvta.to.global.u64 	%rd1, %rd16;
	cvta.to.global.u64 	%rd2, %rd15;
	cvta.to.global.u64 	%rd3, %rd17;
	cvta.to.global.u64 	%rd19, %rd18;
	mov.u32 	%r1, %tid.x;
	mov.u32 	%r42, %ctaid.x;
	mov.u32 	%r2, %nctaid.x;
	mad.lo.s32 	%r67, %r42, %r2, %r1;
	setp.ge.s32 	%p1, %r67, %r36;
	mul.wide.u32 	%rd20, %r42, 4;
	add.s64 	%rd4, %rd19, %rd20;
	mov.b32 	%r79, 0;
	@%p1 bra 	$L__BB0_14;
	setp.gt.s32 	%p2, %r37, 0;
	cvt.rn.f32.s32 	%f8, %r38;
	mul.f32 	%f1, %f7, %f8;
	cvt.rn.f32.s32 	%f9, %r39;
	mul.f32 	%f2, %f7, %f9;
	cvt.rn.f32.s32 	%f10, %r40;
	mul.f32 	%f3, %f7, %f10;
	mov.u32 	%r43, %ntid.x;
	mul.lo.s32 	%r4, %r43, %r2;
	@%p2 bra 	$L__BB0_4;
	mov.b32 	%r79, 0;
$L__BB0_3:
	mov.b32 	%r45, 0;
	st.global.u32 	[%rd4], %r45;
	add.s32 	%r79, %r79, 1;
	mul.wide.s32 	%rd21, %r67, 4;
	add.s64 	%rd22, %rd3, %rd21;
	st.global.u32 	[%rd22], %r45;
	add.s32 	%r67, %r67, %r4;
	setp.lt.s32 	%p3, %r67, %r36;
	@%p3 bra 	$L__BB0_3;
	bra.uni 	$L__BB0_14;
$L__BB0_4:
	and.b32  	%r5, %r37, 3;
	and.b32  	%r6, %r37, 2147483644;
	and.b32  	%r7, %r37, 1;
	neg.s32 	%r8, %r6;
	cvta.to.global.u64 	%rd5, %rd14;
	mov.b32 	%r79, 0;
	add.s64 	%rd6, %rd2, 24;
	add.s64 	%rd7, %rd1, 8;
$L__BB0_5:
	ld.param.u64 	%rd40, [_Z5drillPfS_S_S_S_PiS0_iiiiif_param_3];
	ld.param.u64 	%rd39, [_Z5drillPfS_S_S_S_PiS0_iiiiif_param_2];
	setp.lt.u32 	%p4, %r37, 4;
	mov.b32 	%r74, 0;
	st.global.u32 	[%rd4], %r74;
	cvta.to.global.u64 	%rd23, %rd39;
	mul.wide.s32 	%rd24, %r67, 4;
	add.s64 	%rd25, %rd23, %rd24;
	ld.global.f32 	%f4, [%rd25];
	cvta.to.global.u64 	%rd26, %rd40;
	add.s64 	%rd27, %rd26, %rd24;
	ld.global.f32 	%f5, [%rd27];
	add.s64 	%rd28, %rd5, %rd24;
	ld.global.f32 	%f6, [%rd28];
	mov.u32 	%r70, %r74;
	@%p4 bra 	$L__BB0_8;
	mov.b32 	%r70, 0;
	mov.u64 	%rd41, %rd7;
	mov.u64 	%rd42, %rd6;
	mov.u32 	%r68, %r8;
$L__BB0_7:
	.pragma "nounroll";
	ld.global.f32 	%f11, [%rd42+-24];
	mul.f32 	%f12, %f1, %f11;
	ld.global.f32 	%f13, [%rd42+-20];
	mul.f32 	%f14, %f2, %f13;
	ld.global.f32 	%f15, [%rd42+-16];
	mul.f32 	%f16, %f3, %f15;
	ld.global.f32 	%f17, [%rd41+-8];
	mul.f32 	%f18, %f7, %f17;
	mul.f32 	%f19, %f18, %f18;
	sub.f32 	%f21, %f4, %f12;
	sub.f32 	%f22, %f5, %f14;
	mul.f32 	%f23, %f22, %f22;
	fma.rn.f32 	%f24, %f21, %f21, %f23;
	sub.f32 	%f25, %f6, %f16;
	fma.rn.f32 	%f26, %f25, %f25, %f24;
	setp.le.f32 	%p5, %f26, %f19;
	ld.global.f32 	%f28, [%rd42+-12];
	mul.f32 	%f29, %f1, %f28;
	ld.global.f32 	%f30, [%rd42+-8];
	mul.f32 	%f31, %f2, %f30;
	ld.global.f32 	%f32, [%rd42+-4];
	mul.f32 	%f33, %f3, %f32;
	ld.global.f32 	%f34, [%rd41+-4];
	mul.f32 	%f35, %f7, %f34;
	mul.f32 	%f36, %f35, %f35;
	sub.f32 	%f38, %f4, %f29;
	sub.f32 	%f39, %f5, %f31;
	mul.f32 	%f40, %f39, %f39;
	fma.rn.f32 	%f41, %f38, %f38, %f40;
	sub.f32 	%f42, %f6, %f33;
	fma.rn.f32 	%f43, %f42, %f42, %f41;
	setp.le.f32 	%p6, %f43, %f36;
	ld.global.f32 	%f45, [%rd42];
	mul.f32 	%f46, %f1, %f45;
	ld.global.f32 	%f47, [%rd42+4];
	mul.f32 	%f48, %f2, %f47;
	ld.global.f32 	%f49, [%rd42+8];
	mul.f32 	%f50, %f3, %f49;
	ld.global.f32 	%f51, [%rd41];
	mul.f32 	%f52, %f7, %f51;
	mul.f32 	%f53, %f52, %f52;
	sub.f32 	%f55, %f4, %f46;
	sub.f32 	%f56, %f5, %f48;
	mul.f32 	%f57, %f56, %f56;
	fma.rn.f32 	%f58, %f55, %f55, %f57;
	sub.f32 	%f59, %f6, %f50;
	fma.rn.f32 	%f60, %f59, %f59, %f58;
	setp.le.f32 	%p7, %f60, %f53;
	ld.global.f32 	%f62, [%rd42+12];
	mul.f32 	%f63, %f1, %f62;
	ld.global.f32 	%f64, [%rd42+16];
	mul.f32 	%f65, %f2, %f64;
	ld.global.f32 	%f66, [%rd42+20];
	mul.f32 	%f67, %f3, %f66;
	ld.global.f32 	%f68, [%rd41+4];
	mul.f32 	%f69, %f7, %f68;
	mul.f32 	%f70, %f69, %f69;
	sub.f32 	%f71, %f4, %f63;
	sub.f32 	%f72, %f5, %f65;
	mul.f32 	%f73, %f72, %f72;
	fma.rn.f32 	%f74, %f71, %f71, %f73;
	sub.f32 	%f75, %f6, %f67;
	fma.rn.f32 	%f76, %f75, %f75, %f74;
	setp.le.f32 	%p8, %f76, %f70;
	selp.b32 	%r50, 1, %r70, %p5;
	selp.b32 	%r51, 1, %r50, %p6;
	selp.b32 	%r52, 1, %r51, %p7;
	selp.b32 	%r70, 1, %r52, %p8;
	add.s32 	%r68, %r68, 4;
	add.s64 	%rd42, %rd42, 48;
	add.s64 	%rd41, %rd41, 16;
	setp.ne.s32 	%p9, %r68, 0;
	mov.u32 	%r74, %r6;
	@%p9 bra 	$L__BB0_7;
$L__BB0_8:
	setp.eq.s32 	%p10, %r5, 0;
	@%p10 bra 	$L__BB0_13;
	setp.eq.s32 	%p11, %r5, 1;
	@%p11 bra 	$L__BB0_11;
	mul.lo.s32 	%r54, %r74, 3;
	mul.wide.u32 	%rd29, %r54, 4;
	add.s64 	%rd30, %rd2, %rd29;
	ld.global.f32 	%f77, [%rd30];
	mul.f32 	%f78, %f1, %f77;
	ld.global.f32 	%f79, [%rd30+4];
	mul.f32 	%f80, %f2, %f79;
	ld.global.f32 	%f81, [%rd30+8];
	mul.f32 	%f82, %f3, %f81;
	mul.wide.u32 	%rd31, %r74, 4;
	add.s64 	%rd32, %rd1, %rd31;
	ld.global.f32 	%f83, [%rd32];
	mul.f32 	%f84, %f7, %f83;
	mul.f32 	%f85, %f84, %f84;
	sub.f32 	%f87, %f4, %f78;
	sub.f32 	%f88, %f5, %f80;
	mul.f32 	%f89, %f88, %f88;
	fma.rn.f32 	%f90, %f87, %f87, %f89;
	sub.f32 	%f91, %f6, %f82;
	fma.rn.f32 	%f92, %f91, %f91, %f90;
	setp.le.f32 	%p12, %f92, %f85;
	ld.global.f32 	%f94, [%rd30+12];
	mul.f32 	%f95, %f1, %f94;
	ld.global.f32 	%f96, [%rd30+16];
	mul.f32 	%f97, %f2, %f96;
	ld.global.f32 	%f98, [%rd30+20];
	mul.f32 	%f99, %f3, %f98;
	ld.global.f32 	%f100, [%rd32+4];
	mul.f32 	%f101, %f7, %f100;
	mul.f32 	%f102, %f101, %f101;
	sub.f32 	%f103, %f4, %f95;
	sub.f32 	%f104, %f5, %f97;
	mul.f32 	%f105, %f104, %f104;
	fma.rn.f32 	%f106, %f103, %f103, %f105;
	sub.f32 	%f107, %f6, %f99;
	fma.rn.f32 	%f108, %f107, %f107, %f106;
	setp.le.f32 	%p13, %f108, %f102;
	selp.b32 	%r55, 1, %r70, %p12;
	selp.b32 	%r70, 1, %r55, %p13;
	add.s32 	%r74, %r74, 2;
$L__BB0_11:
	setp.eq.s32 	%p14, %r7, 0;
	@%p14 bra 	$L__BB0_13;
	mul.lo.s32 	%r56, %r74, 3;
	mul.wide.u32 	%rd33, %r56, 4;
	add.s64 	%rd34, %rd2, %rd33;
	ld.global.f32 	%f109, [%rd34];
	mul.f32 	%f110, %f1, %f109;
	ld.global.f32 	%f111, [%rd34+4];
	mul.f32 	%f112, %f2, %f111;
	ld.global.f32 	%f113, [%rd34+8];
	mul.f32 	%f114, %f3, %f113;
	mul.wide.u32 	%rd35, %r74, 4;
	add.s64 	%rd36, %rd1, %rd35;
	ld.global.f32 	%f115, [%rd36];
	mul.f32 	%f116, %f7, %f115;
	mul.f32 	%f117, %f116, %f116;
	sub.f32 	%f118, %f4, %f110;
	sub.f32 	%f119, %f5, %f112;
	mul.f32 	%f120, %f119, %f119;
	fma.rn.f32 	%f121, %f118, %f118, %f120;
	sub.f32 	%f122, %f6, %f114;
	fma.rn.f32 	%f123, %f122, %f122, %f121;
	setp.le.f32 	%p15, %f123, %f117;
	selp.b32 	%r70, 1, %r70, %p15;
$L__BB0_13:
	xor.b32  	%r57, %r70, 1;
	add.s32 	%r79, %r79, %r57;
	mul.wide.s32 	%rd37, %r67, 4;
	add.s64 	%rd38, %rd3, %rd37;
	st.global.u32 	[%rd38], %r70;
	add.s32 	%r67, %r67, %r4;
	setp.lt.s32 	%p16, %r67, %r36;
	@%p16 bra 	$L__BB0_5;
$L__BB0_14:
	shl.b32 	%r58, %r1, 2;
	mov.u32 	%r59, cache;
	add.s32 	%r32, %r59, %r58;
	st.shared.u32 	[%r32], %r79;
	bar.sync 	0;
	mov.u32 	%r80, %ntid.x;
	setp.lt.u32 	%p17, %r80, 2;
	@%p17 bra 	$L__BB0_18;
$L__BB0_15:
	shr.u32 	%r35, %r80, 1;
	setp.ge.u32 	%p18, %r1, %r35;
	@%p18 bra 	$L__BB0_17;
	shl.b32 	%r60, %r35, 2;
	add.s32 	%r61, %r32, %r60;
	ld.shared.u32 	%r62, [%r61];
	ld.shared.u32 	%r63, [%r32];
	add.s32 	%r64, %r63, %r62;
	st.shared.u32 	[%r32], %r64;
$L__BB0_17:
	bar.sync 	0;
	setp.gt.u32 	%p19, %r80, 3;
	mov.u32 	%r80, %r35;
	@%p19 bra 	$L__BB0_15;
$L__BB0_18:
	setp.ne.s32 	%p20, %r1, 0;
	@%p20 bra 	$L__BB0_20;
	ld.shared.u32 	%r65, [cache];
	st.global.u32 	[%rd4], %r65;
$L__BB0_20:
	ret;

}


// ===== COMPILED SASS (sm_100) =====

	.target	sm_100

	.elftype	@"ET_EXEC"


//--------------------- .note.nv.tkinfo           --------------------------
	.section	.note.nv.tkinfo,"",@"SHT_NOTE"
	.sectionflags	@"SHF_NOTE_NV_TKINFO"
	.tkinfo
        /*0018*/ 	.word	0x00000002
        /*0030*/ 	.string	""
        /*0030*/ 	.string	"ptxas"
        /*0030*/ 	.string	"Cuda compilation tools, release 13.0, V13.0.88"
        /*0030*/ 	.string	"Build cuda_13.0.r13.0/compiler.36424714_0"
        /*0030*/ 	.string	"-arch sm_100 -m 64 "



//--------------------- .note.nv.cuinfo           --------------------------
	.section	.note.nv.cuinfo,"",@"SHT_NOTE"
	.sectionflags	@"SHF_NOTE_NV_CUINFO"
        /*0018*/ 	.short	0x0002
        /*001a*/ 	.short	0x0064
        /*001c*/ 	.short	0x0082
	.zero		2


//--------------------- .nv.info                  --------------------------
	.section	.nv.info,"",@"SHT_CUDA_INFO"
	.align	4


	//----- nvinfo : EIATTR_REGCOUNT
	.align		4
        /*0000*/ 	.byte	0x04, 0x2f
        /*0002*/ 	.short	(.L_1 - .L_0)
	.align		4
.L_0:
        /*0004*/ 	.word	index@(_Z5drillPfS_S_S_S_PiS0_iiiiif)
        /*0008*/ 	.word	0x00000020


	//----- nvinfo : EIATTR_FRAME_SIZE
	.align		4
.L_1:
        /*000c*/ 	.byte	0x04, 0x11
        /*000e*/ 	.short	(.L_3 - .L_2)
	.align		4
.L_2:
        /*0010*/ 	.word	index@(_Z5drillPfS_S_S_S_PiS0_iiiiif)
        /*0014*/ 	.word	0x00000000


	//----- nvinfo : EIATTR_MIN_STACK_SIZE
	.align		4
.L_3:
        /*0018*/ 	.byte	0x04, 0x12
        /*001a*/ 	.short	(.L_5 - .L_4)
	.align		4
.L_4:
        /*001c*/ 	.word	index@(_Z5drillPfS_S_S_S_PiS0_iiiiif)
        /*0020*/ 	.word	0x00000000
.L_5:


//--------------------- .nv.compat                --------------------------
	.section	.nv.compat,"",@"SHT_CUDA_COMPAT_INFO"
	.align	4
        /*0000*/ 	.byte	0x02, 0x09, 0x00, 0x00, 0x02, 0x02, 0x01, 0x00, 0x02, 0x05, 0x05, 0x00, 0x03, 0x07, 0x01, 0x01
        /*0010*/ 	.byte	0x02, 0x03, 0x00, 0x00, 0x02, 0x06, 0x01, 0x00, 0x04, 0x0b, 0x08, 0x00, 0x09, 0x00, 0x00, 0x00
        /*0020*/ 	.byte	0x00, 0x00, 0x00, 0x00


//--------------------- .nv.info._Z5drillPfS_S_S_S_PiS0_iiiiif --------------------------
	.section	.nv.info._Z5drillPfS_S_S_S_PiS0_iiiiif,"",@"SHT_CUDA_INFO"
	.sectionflags	@""
	.align	4


	//----- nvinfo : EIATTR_CUDA_API_VERSION
	.align		4
        /*0000*/ 	.byte	0x04, 0x37
        /*0002*/ 	.short	(.L_7 - .L_6)
.L_6:
        /*0004*/ 	.word	0x00000082


	//----- nvinfo : EIATTR_KPARAM_INFO
	.align		4
.L_7:
        /*0008*/ 	.byte	0x04, 0x17
        /*000a*/ 	.short	(.L_9 - .L_8)
.L_8:
        /*000c*/ 	.word	0x00000000
        /*0010*/ 	.short	0x000c
        /*0012*/ 	.short	0x004c
        /*0014*/ 	.byte	0x00, 0xf0, 0x11, 0x00


	//----- nvinfo : EIATTR_KPARAM_INFO
	.align		4
.L_9:
        /*0018*/ 	.byte	0x04, 0x17
        /*001a*/ 	.short	(.L_11 - .L_10)
.L_10:
        /*001c*/ 	.word	0x00000000
        /*0020*/ 	.short	0x000b
        /*0022*/ 	.short	0x0048
        /*0024*/ 	.byte	0x00, 0xf0, 0x11, 0x00


	//----- nvinfo : EIATTR_KPARAM_INFO
	.align		4
.L_11:
        /*0028*/ 	.byte	0x04, 0x17
        /*002a*/ 	.short	(.L_13 - .L_12)
.L_12:
        /*002c*/ 	.word	0x00000000
        /*0030*/ 	.short	0x000a
        /*0032*/ 	.short	0x0044
        /*0034*/ 	.byte	0x00, 0xf0, 0x11, 0x00


	//----- nvinfo : EIATTR_KPARAM_INFO
	.align		4
.L_13:
        /*0038*/ 	.byte	0x04, 0x17
        /*003a*/ 	.short	(.L_15 - .L_14)
.L_14:
        /*003c*/ 	.word	0x00000000
        /*0040*/ 	.short	0x0009
        /*0042*/ 	.short	0x0040
        /*0044*/ 	.byte	0x00, 0xf0, 0x11, 0x00


	//----- nvinfo : EIATTR_KPARAM_INFO
	.align		4
.L_15:
        /*0048*/ 	.byte	0x04, 0x17
        /*004a*/ 	.short	(.L_17 - .L_16)
.L_16:
        /*004c*/ 	.word	0x00000000
        /*0050*/ 	.short	0x0008
        /*0052*/ 	.short	0x003c
        /*0054*/ 	.byte	0x00, 0xf0, 0x11, 0x00


	//----- nvinfo : EIATTR_KPARAM_INFO
	.align		4
.L_17:
        /*0058*/ 	.byte	0x04, 0x17
        /*005a*/ 	.short	(.L_19 - .L_18)
.L_18:
        /*005c*/ 	.word	0x00000000
        /*0060*/ 	.short	0x0007
        /*0062*/ 	.short	0x0038
        /*0064*/ 	.byte	0x00, 0xf0, 0x11, 0x00


	//----- nvinfo : EIATTR_KPARAM_INFO
	.align		4
.L_19:
        /*0068*/ 	.byte	0x04, 0x17
        /*006a*/ 	.short	(.L_21 - .L_20)
.L_20:
        /*006c*/ 	.word	0x00000000
        /*0070*/ 	.short	0x0006
        /*0072*/ 	.short	0x0030
        /*0074*/ 	.byte	0x00, 0xf5, 0x21, 0x00


	//----- nvinfo : EIATTR_KPARAM_INFO
	.align		4
.L_21:
        /*0078*/ 	.byte	0x04, 0x17
        /*007a*/ 	.short	(.L_23 - .L_22)
.L_22:
        /*007c*/ 	.word	0x00000000
        /*0080*/ 	.short	0x0005
        /*0082*/ 	.short	0x0028
        /*0084*/ 	.byte	0x00, 0xf5, 0x21, 0x00


	//----- nvinfo : EIATTR_KPARAM_INFO
	.align		4
.L_23:
        /*0088*/ 	.byte	0x04, 0x17
        /*008a*/ 	.short	(.L_25 - .L_24)
.L_24:
        /*008c*/ 	.word	0x00000000
        /*0090*/ 	.short	0x0004
        /*0092*/ 	.short	0x0020
        /*0094*/ 	.byte	0x00, 0xf5, 0x21, 0x00


	//----- nvinfo : EIATTR_KPARAM_INFO
	.align		4
.L_25:
        /*0098*/ 	.byte	0x04, 0x17
        /*009a*/ 	.short	(.L_27 - .L_26)
.L_26:
        /*009c*/ 	.word	0x00000000
        /*00a0*/ 	.short	0x0003
        /*00a2*/ 	.short	0x0018
        /*00a4*/ 	.byte	0x00, 0xf5, 0x21, 0x00


	//----- nvinfo : EIATTR_KPARAM_INFO
	.align		4
.L_27:
        /*00a8*/ 	.byte	0x04, 0x17
        /*00aa*/ 	.short	(.L_29 - .L_28)
.L_28:
        /*00ac*/ 	.word	0x00000000
        /*00b0*/ 	.short	0x0002
        /*00b2*/ 	.short	0x0010
        /*00b4*/ 	.byte	0x00, 0xf5, 0x21, 0x00


	//----- nvinfo : EIATTR_KPARAM_INFO
	.align		4
.L_29:
        /*00b8*/ 	.byte	0x04, 0x17
        /*00ba*/ 	.short	(.L_31 - .L_30)
.L_30:
        /*00bc*/ 	.word	0x00000000
        /*00c0*/ 	.short	0x0001
        /*00c2*/ 	.short	0x0008
        /*00c4*/ 	.byte	0x00, 0xf5, 0x21, 0x00


	//----- nvinfo : EIATTR_KPARAM_INFO
	.align		4
.L_31:
        /*00c8*/ 	.byte	0x04, 0x17
        /*00ca*/ 	.short	(.L_33 - .L_32)
.L_32:
        /*00cc*/ 	.word	0x00000000
        /*00d0*/ 	.short	0x0000
        /*00d2*/ 	.short	0x0000
        /*00d4*/ 	.byte	0x00, 0xf5, 0x21, 0x00


	//----- nvinfo : EIATTR_SPARSE_MMA_MASK
	.align		4
.L_33:
        /*00d8*/ 	.byte	0x03, 0x50
        /*00da*/ 	.short	0x0000


	//----- nvinfo : EIATTR_MAXREG_COUNT
	.align		4
        /*00dc*/ 	.byte	0x03, 0x1b
        /*00de*/ 	.short	0x00ff


	//----- nvinfo : EIATTR_NUM_BARRIERS
	.align		4
        /*00e0*/ 	.byte	0x02, 0x4c
        /*00e2*/ 	.byte	0x01
	.zero		1


	//----- nvinfo : EIATTR_MERCURY_ISA_VERSION
	.align		4
        /*00e4*/ 	.byte	0x03, 0x5f
        /*00e6*/ 	.short	0x0101


	//----- nvinfo : EIATTR_VRC_CTA_INIT_COUNT
	.align		4
        /*00e8*/ 	.byte	0x02, 0x4a
	.zero		1
	.zero		1


	//----- nvinfo : EIATTR_EXIT_INSTR_OFFSETS
	.align		4
        /*00ec*/ 	.byte	0x04, 0x1c
        /*00ee*/ 	.short	(.L_35 - .L_34)


	//   ....[0]....
.L_34:
        /*00f0*/ 	.word	0x00000e30


	//   ....[1]....
        /*00f4*/ 	.word	0x00000e90


	//----- nvinfo : EIATTR_CRS_STACK_SIZE
	.align		4
.L_35:
        /*00f8*/ 	.byte	0x04, 0x1e
        /*00fa*/ 	.short	(.L_37 - .L_36)
.L_36:
        /*00fc*/ 	.word	0x00000000


	//----- nvinfo : EIATTR_CBANK_PARAM_SIZE
	.align		4
.L_37:
        /*0100*/ 	.byte	0x03, 0x19
        /*0102*/ 	.short	0x0050


	//----- nvinfo : EIATTR_PARAM_CBANK
	.align		4
        /*0104*/ 	.byte	0x04, 0x0a
        /*0106*/ 	.short	(.L_39 - .L_38)
	.align		4
.L_38:
        /*0108*/ 	.word	index@(.nv.constant0._Z5drillPfS_S_S_S_PiS0_iiiiif)
        /*010c*/ 	.short	0x0380
        /*010e*/ 	.short	0x0050


	//----- nvinfo : EIATTR_SW_WAR
	.align		4
.L_39:
        /*0110*/ 	.byte	0x04, 0x36
        /*0112*/ 	.short	(.L_41 - .L_40)
.L_40:
        /*0114*/ 	.word	0x00000008
.L_41:


//--------------------- .nv.callgraph             --------------------------
	.section	.nv.callgraph,"",@"SHT_CUDA_CALLGRAPH"
	.align	4
	.sectionentsize	8
	.align		4
        /*0000*/ 	.word	0x00000000
	.align		4
        /*0004*/ 	.word	0xffffffff
	.align		4
        /*0008*/ 	.word	0x00000000
	.align		4
        /*000c*/ 	.word	0xfffffffe
	.align		4
        /*0010*/ 	.word	0x00000000
	.align		4
        /*0014*/ 	.word	0xfffffffd
	.align		4
        /*0018*/ 	.word	0x00000000
	.align		4
        /*001c*/ 	.word	0xfffffffc


//--------------------- .text._Z5drillPfS_S_S_S_PiS0_iiiiif --------------------------
	.section	.text._Z5drillPfS_S_S_S_PiS0_iiiiif,"ax",@progbits
	.align	128
        .global         _Z5drillPfS_S_S_S_PiS0_iiiiif
        .type           _Z5drillPfS_S_S_S_PiS0_iiiiif,@function
        .size           _Z5drillPfS_S_S_S_PiS0_iiiiif,(.L_x_13 - _Z5drillPfS_S_S_S_PiS0_iiiiif)
        .other          _Z5drillPfS_S_S_S_PiS0_iiiiif,@"STO_CUDA_ENTRY STV_DEFAULT"
_Z5drillPfS_S_S_S_PiS0_iiiiif:
.text._Z5drillPfS_S_S_S_PiS0_iiiiif:
[----:B------:R-:W-:Y:S01]  /*0000*/  LDC R1, c[0x0][0x37c] ;  /* 0x0000df00ff017b82 */ /* 0x000fe20000000800 */
[----:B------:R-:W0:Y:S01]  /*0010*/  S2R R2, SR_TID.X ;  /* 0x0000000000027919 */ /* 0x000e220000002100 */
[----:B------:R-:W0:Y:S06]  /*0020*/  LDCU UR4, c[0x0][0x370] ;  /* 0x00006e00ff0477ac */ /* 0x000e2c0008000800 */
[----:B------:R-:W1:Y:S01]  /*0030*/  LDC.64 R12, c[0x0][0x3b0] ;  /* 0x0000ec00ff0c7b82 */ /* 0x000e620000000a00 */
[----:B------:R-:W-:Y:S01]  /*0040*/  BSSY.RECONVERGENT B0, `(.L_x_0) ;  /* 0x00000c7000007945 */ /* 0x000fe20003800200 */
[----:B------:R-:W0:Y:S01]  /*0050*/  S2R R3, SR_CTAID.X ;  /* 0x0000000000037919 */ /* 0x000e220000002500 */
[----:B------:R-:W2:Y:S01]  /*0060*/  LDCU UR5, c[0x0][0x3b8] ;  /* 0x00007700ff0577ac */ /* 0x000ea20008000800 */
[----:B------:R-:W-:Y:S01]  /*0070*/  HFMA2 R0, -RZ, RZ, 0, 0 ;  /* 0x00000000ff007431 */ /* 0x000fe200000001ff */
[----:B------:R-:W3:Y:S01]  /*0080*/  LDCU.64 UR6, c[0x0][0x358] ;  /* 0x00006b00ff0677ac */ /* 0x000ee20008000a00 */
[----:B------:R-:W4:Y:S01]  /*0090*/  LDCU UR12, c[0x0][0x3cc] ;  /* 0x00007980ff0c77ac */ /* 0x000f220008000800 */
[----:B0-----:R-:W-:-:S02]  /*00a0*/  IMAD R2, R3, UR4, R2 ;  /* 0x0000000403027c24 */ /* 0x001fc4000f8e0202 */
[----:B-1----:R-:W-:-:S03]  /*00b0*/  IMAD.WIDE.U32 R12, R3, 0x4, R12 ;  /* 0x00000004030c7825 */ /* 0x002fc600078e000c */
[----:B--2---:R-:W-:-:S13]  /*00c0*/  ISETP.GE.AND P0, PT, R2, UR5, PT ;  /* 0x0000000502007c0c */ /* 0x004fda000bf06270 */
[----:B---34-:R-:W-:Y:S05]  /*00d0*/  @P0 BRA `(.L_x_1) ;  /* 0x0000000800f40947 */ /* 0x018fea0003800000 */
[----:B------:R-:W0:Y:S08]  /*00e0*/  LDC R18, c[0x0][0x3bc] ;  /* 0x0000ef00ff127b82 */ /* 0x000e300000000800 */
[----:B------:R-:W1:Y:S01]  /*00f0*/  LDC R3, c[0x0][0x360] ;  /* 0x0000d800ff037b82 */ /* 0x000e620000000800 */
[----:B0-----:R-:W-:Y:S01]  /*0100*/  ISETP.GT.AND P0, PT, R18, RZ, PT ;  /* 0x000000ff1200720c */ /* 0x001fe20003f04270 */
[----:B-1----:R-:W-:-:S12]  /*0110*/  IMAD R3, R3, UR4, RZ ;  /* 0x0000000403037c24 */ /* 0x002fd8000f8e02ff */
[----:B------:R-:W-:Y:S05]  /*0120*/  @P0 BRA `(.L_x_2) ;  /* 0x0000000000300947 */ /* 0x000fea0003800000 */
[----:B------:R-:W0:Y:S01]  /*0130*/  LDC.64 R6, c[0x0][0x3a8] ;  /* 0x0000ea00ff067b82 */ /* 0x000e220000000a00 */
[----:B------:R-:W-:Y:S01]  /*0140*/  BSSY.RECONVERGENT B1, `(.L_x_3) ;  /* 0x0000009000017945 */ /* 0x000fe20003800200 */
[----:B------:R-:W-:-:S07]  /*0150*/  MOV R0, RZ ;  /* 0x000000ff00007202 */ /* 0x000fce0000000f00 */
.L_x_4:
[----:B0-----:R-:W-:Y:S01]  /*0160*/  IMAD.WIDE R4, R2, 0x4, R6 ;  /* 0x0000000402047825 */ /* 0x001fe200078e0206 */
[----:B------:R1:W-:Y:S01]  /*0170*/  STG.E desc[UR6][R12.64], RZ ;  /* 0x000000ff0c007986 */ /* 0x0003e2000c101906 */
[----:B------:R-:W-:Y:S02]  /*0180*/  IADD3 R2, PT, PT, R3, R2, RZ ;  /* 0x0000000203027210 */ /* 0x000fe40007ffe0ff */
[----:B------:R-:W-:Y:S01]  /*0190*/  IADD3 R0, PT, PT, R0, 0x1, RZ ;  /* 0x0000000100007810 */ /* 0x000fe20007ffe0ff */
[----:B------:R1:W-:Y:S01]  /*01a0*/  STG.E desc[UR6][R4.64], RZ ;  /* 0x000000ff04007986 */ /* 0x0003e2000c101906 */
[----:B------:R-:W-:-:S13]  /*01b0*/  ISETP.GE.AND P0, PT, R2, UR5, PT ;  /* 0x0000000502007c0c */ /* 0x000fda000bf06270 */
[----:B-1----:R-:W-:Y:S05]  /*01c0*/  @!P0 BRA `(.L_x_4) ;  /* 0xfffffffc00e48947 */ /* 0x002fea000383ffff */
[----:B------:R-:W-:Y:S05]  /*01d0*/  BSYNC.RECONVERGENT B1 ;  /* 0x0000000000017941 */ /* 0x000fea0003800200 */
.L_x_3:
[----:B------:R-:W-:Y:S05]  /*01e0*/  BRA `(.L_x_1) ;  /* 0x0000000800b07947 */ /* 0x000fea0003800000 */
.L_x_2:
[----:B------:R-:W0:Y:S01]  /*01f0*/  LDC.64 R10, c[0x0][0x388] ;  /* 0x0000e200ff0a7b82 */ /* 0x000e220000000a00 */
[----:B------:R-:W1:Y:S01]  /*0200*/  LDCU.128 UR8, c[0x0][0x3c0] ;  /* 0x00007800ff0877ac */ /* 0x000e620008000c00 */
[----:B------:R-:W-:-:S06]  /*0210*/  HFMA2 R0, -RZ, RZ, 0, 0 ;  /* 0x00000000ff007431 */ /* 0x000fcc00000001ff */
[----:B------:R-:W2:Y:S01]  /*0220*/  LDC.64 R14, c[0x0][0x380] ;  /* 0x0000e000ff0e7b82 */ /* 0x000ea20000000a00 */
[----:B-1----:R-:W-:Y:S02]  /*0230*/  I2FP.F32.S32 R6, UR8 ;  /* 0x0000000800067c45 */ /* 0x002fe40008201400 */
[----:B------:R-:W-:Y:S02]  /*0240*/  I2FP.F32.S32 R7, UR9 ;  /* 0x0000000900077c45 */ /* 0x000fe40008201400 */
[----:B------:R-:W-:Y:S01]  /*0250*/  I2FP.F32.S32 R8, UR10 ;  /* 0x0000000a00087c45 */ /* 0x000fe20008201400 */
[----:B------:R-:W-:Y:S01]  /*0260*/  FMUL R6, R6, UR11 ;  /* 0x0000000b06067c20 */ /* 0x000fe20008400000 */
[----:B0-----:R-:W-:Y:S01]  /*0270*/  IADD3 R5, P1, PT, R10, 0x8, RZ ;  /* 0x000000080a057810 */ /* 0x001fe20007f3e0ff */
[----:B------:R-:W-:Y:S02]  /*0280*/  FMUL R7, R7, UR11 ;  /* 0x0000000b07077c20 */ /* 0x000fe40008400000 */
[----:B------:R-:W-:Y:S01]  /*0290*/  FMUL R8, R8, UR11 ;  /* 0x0000000b08087c20 */ /* 0x000fe20008400000 */
[----:B------:R-:W-:-:S02]  /*02a0*/  IADD3.X R10, PT, PT, RZ, R11, RZ, P1, !PT ;  /* 0x0000000bff0a7210 */ /* 0x000fc40000ffe4ff */
[----:B------:R-:W-:Y:S02]  /*02b0*/  LOP3.LUT R11, R18, 0x3, RZ, 0xc0, !PT ;  /* 0x00000003120b7812 */ /* 0x000fe400078ec0ff */
[----:B--2---:R-:W-:Y:S02]  /*02c0*/  IADD3 R4, P0, PT, R14, 0x18, RZ ;  /* 0x000000180e047810 */ /* 0x004fe40007f1e0ff */
[----:B------:R-:W-:Y:S02]  /*02d0*/  LOP3.LUT R18, R18, 0x7ffffffc, RZ, 0xc0, !PT ;  /* 0x7ffffffc12127812 */ /* 0x000fe400078ec0ff */
[----:B------:R-:W-:-:S09]  /*02e0*/  IADD3.X R9, PT, PT, RZ, R15, RZ, P0, !PT ;  /* 0x0000000fff097210 */ /* 0x000fd200007fe4ff */
.L_x_9:
[----:B-----5:R-:W0:Y:S01]  /*02f0*/  LDC.64 R22, c[0x0][0x390] ;  /* 0x0000e400ff167b82 */ /* 0x020e220000000a00 */
[----:B------:R1:W-:Y:S01]  /*0300*/  STG.E desc[UR6][R12.64], RZ ;  /* 0x000000ff0c007986 */ /* 0x0003e2000c101906 */
[----:B------:R-:W2:Y:S06]  /*0310*/  LDCU UR8, c[0x0][0x3bc] ;  /* 0x00007780ff0877ac */ /* 0x000eac0008000800 */
[----:B------:R-:W3:Y:S08]  /*0320*/  LDC.64 R16, c[0x0][0x398] ;  /* 0x0000e600ff107b82 */ /* 0x000ef00000000a00 */
[----:B------:R-:W4:Y:S01]  /*0330*/  LDC.64 R14, c[0x0][0x3a0] ;  /* 0x0000e800ff0e7b82 */ /* 0x000f220000000a00 */
[----:B0-----:R-:W-:-:S06]  /*0340*/  IMAD.WIDE R22, R2, 0x4, R22 ;  /* 0x0000000402167825 */ /* 0x001fcc00078e0216 */
[----:B------:R1:W5:Y:S01]  /*0350*/  LDG.E R23, desc[UR6][R22.64] ;  /* 0x0000000616177981 */ /* 0x000362000c1e1900 */
[----:B---3--:R-:W-:-:S05]  /*0360*/  IMAD.WIDE R16, R2, 0x4, R16 ;  /* 0x0000000402107825 */ /* 0x008fca00078e0210 */
[----:B------:R1:W5:Y:S01]  /*0370*/  LDG.E R20, desc[UR6][R16.64] ;  /* 0x0000000610147981 */ /* 0x000362000c1e1900 */
[----:B----4-:R-:W-:-:S05]  /*0380*/  IMAD.WIDE R14, R2, 0x4, R14 ;  /* 0x00000004020e7825 */ /* 0x010fca00078e020e */
[----:B------:R1:W5:Y:S01]  /*0390*/  LDG.E R21, desc[UR6][R14.64] ;  /* 0x000000060e157981 */ /* 0x000362000c1e1900 */
[----:B--2---:R-:W-:Y:S01]  /*03a0*/  UISETP.GE.U32.AND UP0, UPT, UR8, 0x4, UPT ;  /* 0x000000040800788c */ /* 0x004fe2000bf06070 */
[----:B------:R-:W-:Y:S02]  /*03b0*/  MOV R25, RZ ;  /* 0x000000ff00197202 */ /* 0x000fe40000000f00 */
[----:B------:R-:W-:-:S06]  /*03c0*/  MOV R19, RZ ;  /* 0x000000ff00137202 */ /* 0x000fcc0000000f00 */
[----:B-1----:R-:W-:Y:S05]  /*03d0*/  BRA.U !UP0, `(.L_x_5) ;  /* 0x0000000508187547 */ /* 0x002fea000b800000 */
[----:B------:R-:W-:Y:S02]  /*03e0*/  IADD3 R22, PT, PT, -R18, RZ, RZ ;  /* 0x000000ff12167210 */ /* 0x000fe40007ffe1ff */
[----:B------:R-:W-:Y:S02]  /*03f0*/  MOV R19, RZ ;  /* 0x000000ff00137202 */ /* 0x000fe40000000f00 */
[----:B------:R-:W-:Y:S02]  /*0400*/  MOV R16, R5 ;  /* 0x0000000500107202 */ /* 0x000fe40000000f00 */
[----:B------:R-:W-:Y:S02]  /*0410*/  MOV R17, R10 ;  /* 0x0000000a00117202 */ /* 0x000fe40000000f00 */
[----:B------:R-:W-:Y:S02]  /*0420*/  MOV R14, R4 ;  /* 0x00000004000e7202 */ /* 0x000fe40000000f00 */
[----:B------:R-:W-:-:S07]  /*0430*/  MOV R15, R9 ;  /* 0x00000009000f7202 */ /* 0x000fce0000000f00 */
.L_x_6:
[----:B------:R-:W2:Y:S04]  /*0440*/  LDG.E R27, desc[UR6][R14.64+-0x14] ;  /* 0xffffec060e1b7981 */ /* 0x000ea8000c1e1900 */
[----:B------:R-:W3:Y:S04]  /*0450*/  LDG.E R26, desc[UR6][R14.64+-0x18] ;  /* 0xffffe8060e1a7981 */ /* 0x000ee8000c1e1900 */
[----:B------:R-:W4:Y:S04]  /*0460*/  LDG.E R24, desc[UR6][R14.64+-0x10] ;  /* 0xfffff0060e187981 */ /* 0x000f28000c1e1900 */
[----:B------:R-:W4:Y:S01]  /*0470*/  LDG.E R25, desc[UR6][R16.64+-0x8] ;  /* 0xfffff80610197981 */ /* 0x000f22000c1e1900 */
[----:B--2--5:R-:W-:Y:S01]  /*0480*/  FFMA R27, R27, -R7, R20 ;  /* 0x800000071b1b7223 */ /* 0x024fe20000000014 */
[----:B---3--:R-:W-:-:S03]  /*0490*/  FFMA R26, R26, -R6, R23 ;  /* 0x800000061a1a7223 */ /* 0x008fc60000000017 */
[----:B------:R-:W-:Y:S01]  /*04a0*/  FMUL R27, R27, R27 ;  /* 0x0000001b1b1b7220 */ /* 0x000fe20000400000 */
[----:B----4-:R-:W-:-:S03]  /*04b0*/  FFMA R24, R24, -R8, R21 ;  /* 0x8000000818187223 */ /* 0x010fc60000000015 */
[----:B------:R-:W-:Y:S02]  /*04c0*/  FFMA R27, R26, R26, R27 ;  /* 0x0000001a1a1b7223 */ /* 0x000fe4000000001b */
[----:B------:R-:W2:Y:S01]  /*04d0*/  LDG.E R26, desc[UR6][R14.64+-0xc] ;  /* 0xfffff4060e1a7981 */ /* 0x000ea2000c1e1900 */
[----:B------:R-:W-:Y:S01]  /*04e0*/  FMUL R25, R25, UR12 ;  /* 0x0000000c19197c20 */ /* 0x000fe20008400000 */
[----:B------:R-:W-:Y:S02]  /*04f0*/  FFMA R24, R24, R24, R27 ;  /* 0x0000001818187223 */ /* 0x000fe4000000001b */
[----:B------:R-:W3:Y:S01]  /*0500*/  LDG.E R27, desc[UR6][R14.64+-0x8] ;  /* 0xfffff8060e1b7981 */ /* 0x000ee2000c1e1900 */
[----:B------:R-:W-:-:S05]  /*0510*/  FMUL R25, R25, R25 ;  /* 0x0000001919197220 */ /* 0x000fca0000400000 */
[----:B------:R-:W-:Y:S02]  /*0520*/  FSETP.GTU.AND P1, PT, R24, R25, PT ;  /* 0x000000191800720b */ /* 0x000fe40003f2c000 */
[----:B------:R-:W4:Y:S04]  /*0530*/  LDG.E R24, desc[UR6][R14.64+-0x4] ;  /* 0xfffffc060e187981 */ /* 0x000f28000c1e1900 */
[----:B------:R-:W4:Y:S01]  /*0540*/  LDG.E R25, desc[UR6][R16.64+-0x4] ;  /* 0xfffffc0610197981 */ /* 0x000f22000c1e1900 */
[----:B--2---:R-:W-:Y:S01]  /*0550*/  FFMA R26, R26, -R6, R23 ;  /* 0x800000061a1a7223 */ /* 0x004fe20000000017 */
[----:B---3--:R-:W-:-:S04]  /*0560*/  FFMA R27, R27, -R7, R20 ;  /* 0x800000071b1b7223 */ /* 0x008fc80000000014 */
[----:B------:R-:W-:-:S04]  /*0570*/  FMUL R27, R27, R27 ;  /* 0x0000001b1b1b7220 */ /* 0x000fc80000400000 */
[----:B------:R-:W-:Y:S01]  /*0580*/  FFMA R27, R26, R26, R27 ;  /* 0x0000001a1a1b7223 */ /* 0x000fe2000000001b */
[----:B----4-:R-:W-:Y:S01]  /*0590*/  FFMA R24, R24, -R8, R21 ;  /* 0x8000000818187223 */ /* 0x010fe20000000015 */
[----:B------:R-:W2:Y:S01]  /*05a0*/  LDG.E R26, desc[UR6][R14.64] ;  /* 0x000000060e1a7981 */ /* 0x000ea2000c1e1900 */
[----:B------:R-:W-:Y:S02]  /*05b0*/  FMUL R25, R25, UR12 ;  /* 0x0000000c19197c20 */ /* 0x000fe40008400000 */
        /* <DEDUP_REMOVED lines=17> */
[----:B------:R0:W4:Y:S04]  /*06d0*/  LDG.E R24, desc[UR6][R14.64+0x14] ;  /* 0x000014060e187981 */ /* 0x000128000c1e1900 */
[----:B------:R1:W4:Y:S01]  /*06e0*/  LDG.E R25, desc[UR6][R16.64+0x4] ;  /* 0x0000040610197981 */ /* 0x000322000c1e1900 */
[----:B------:R-:W-:Y:S02]  /*06f0*/  IADD3 R22, PT, PT, R22, 0x4, RZ ;  /* 0x0000000416167810 */ /* 0x000fe40007ffe0ff */
[----:B------:R-:W-:Y:S02]  /*0700*/  SEL R19, R19, 0x1, P1 ;  /* 0x0000000113137807 */ /* 0x000fe40000800000 */
[----:B------:R-:W-:-:S02]  /*0710*/  ISETP.NE.AND P1, PT, R22, RZ, PT ;  /* 0x000000ff1600720c */ /* 0x000fc40003f25270 */
[----:B------:R-:W-:Y:S02]  /*0720*/  SEL R19, R19, 0x1, P3 ;  /* 0x0000000113137807 */ /* 0x000fe40001800000 */
[----:B0-----:R-:W-:Y:S02]  /*0730*/  IADD3 R14, P3, PT, R14, 0x30, RZ ;  /* 0x000000300e0e7810 */ /* 0x001fe40007f7e0ff */
[----:B-1----:R-:W-:Y:S02]  /*0740*/  IADD3 R16, P4, PT, R16, 0x10, RZ ;  /* 0x0000001010107810 */ /* 0x002fe40007f9e0ff */
[----:B------:R-:W-:Y:S02]  /*0750*/  SEL R19, R19, 0x1, P0 ;  /* 0x0000000113137807 */ /* 0x000fe40000000000 */
[----:B------:R-:W-:Y:S02]  /*0760*/  IADD3.X R15, PT, PT, RZ, R15, RZ, P3, !PT ;  /* 0x0000000fff0f7210 */ /* 0x000fe40001ffe4ff */
[----:B------:R-:W-:Y:S01]  /*0770*/  IADD3.X R17, PT, PT, RZ, R17, RZ, P4, !PT ;  /* 0x00000011ff117210 */ /* 0x000fe200027fe4ff */
[----:B--2---:R-:W-:Y:S01]  /*0780*/  FFMA R26, R26, -R6, R23 ;  /* 0x800000061a1a7223 */ /* 0x004fe20000000017 */
[----:B---3--:R-:W-:-:S04]  /*0790*/  FFMA R27, R27, -R7, R20 ;  /* 0x800000071b1b7223 */ /* 0x008fc80000000014 */
[----:B------:R-:W-:-:S04]  /*07a0*/  FMUL R27, R27, R27 ;  /* 0x0000001b1b1b7220 */ /* 0x000fc80000400000 */
[----:B------:R-:W-:Y:S01]  /*07b0*/  FFMA R27, R26, R26, R27 ;  /* 0x0000001a1a1b7223 */ /* 0x000fe2000000001b */
[----:B----4-:R-:W-:Y:S01]  /*07c0*/  FFMA R24, R24, -R8, R21 ;  /* 0x8000000818187223 */ /* 0x010fe20000000015 */
[----:B------:R-:W-:-:S03]  /*07d0*/  FMUL R25, R25, UR12 ;  /* 0x0000000c19197c20 */ /* 0x000fc60008400000 */
[----:B------:R-:W-:Y:S01]  /*07e0*/  FFMA R24, R24, R24, R27 ;  /* 0x0000001818187223 */ /* 0x000fe2000000001b */
[----:B------:R-:W-:-:S05]  /*07f0*/  FMUL R25, R25, R25 ;  /* 0x0000001919197220 */ /* 0x000fca0000400000 */
[----:B------:R-:W-:-:S04]  /*0800*/  FSETP.GTU.AND P2, PT, R24, R25, PT ;  /* 0x000000191800720b */ /* 0x000fc80003f4c000 */
[----:B------:R-:W-:Y:S01]  /*0810*/  SEL R19, R19, 0x1, P2 ;  /* 0x0000000113137807 */ /* 0x000fe20001000000 */
[----:B------:R-:W-:Y:S08]  /*0820*/  @P1 BRA `(.L_x_6) ;  /* 0xfffffffc00041947 */ /* 0x000ff0000383ffff */
[----:B------:R-:W-:-:S07]  /*0830*/  MOV R25, R18 ;  /* 0x0000001200197202 */ /* 0x000fce0000000f00 */
.L_x_5:
[----:B------:R-:W-:-:S13]  /*0840*/  ISETP.NE.AND P0, PT, R11, RZ, PT ;  /* 0x000000ff0b00720c */ /* 0x000fda0003f05270 */
[----:B------:R-:W-:Y:S05]  /*0850*/  @!P0 BRA `(.L_x_7) ;  /* 0x0000000000f08947 */ /* 0x000fea0003800000 */
[----:B------:R-:W0:Y:S01]  /*0860*/  LDCU UR8, c[0x0][0x3bc] ;  /* 0x00007780ff0877ac */ /* 0x000e220008000800 */
[----:B------:R-:W-:Y:S01]  /*0870*/  ISETP.NE.AND P0, PT, R11, 0x1, PT ;  /* 0x000000010b00780c */ /* 0x000fe20003f05270 */
[----:B0-----:R-:W-:-:S12]  /*0880*/  ULOP3.LUT UP0, URZ, UR8, 0x1, URZ, 0xc0, !UPT ;  /* 0x0000000108ff7892 */ /* 0x001fd8000f80c0ff */
[----:B------:R-:W-:Y:S05]  /*0890*/  @!P0 BRA `(.L_x_8) ;  /* 0x00000000008c8947 */ /* 0x000fea0003800000 */
[----:B------:R-:W0:Y:S01]  /*08a0*/  LDC.64 R14, c[0x0][0x380] ;  /* 0x0000e000ff0e7b82 */ /* 0x000e220000000a00 */
[----:B------:R-:W-:Y:S01]  /*08b0*/  LEA R17, R25, R25, 0x1 ;  /* 0x0000001919117211 */ /* 0x000fe200078e08ff */
[----:B------:R-:W1:Y:S04]  /*08c0*/  LDCU UR8, c[0x0][0x3cc] ;  /* 0x00007980ff0877ac */ /* 0x000e680008000800 */
[----:B0-----:R-:W-:-:S05]  /*08d0*/  IMAD.WIDE.U32 R16, R17, 0x4, R14 ;  /* 0x0000000411107825 */ /* 0x001fca00078e000e */
[----:B------:R-:W2:Y:S04]  /*08e0*/  LDG.E R15, desc[UR6][R16.64+0x4] ;  /* 0x00000406100f7981 */ /* 0x000ea8000c1e1900 */
[----:B------:R-:W3:Y:S04]  /*08f0*/  LDG.E R14, desc[UR6][R16.64] ;  /* 0x00000006100e7981 */ /* 0x000ee8000c1e1900 */
[----:B------:R-:W4:Y:S04]  /*0900*/  LDG.E R26, desc[UR6][R16.64+0x8] ;  /* 0x00000806101a7981 */ /* 0x000f28000c1e1900 */
[----:B------:R-:W4:Y:S04]  /*0910*/  LDG.E R27, desc[UR6][R16.64+0x10] ;  /* 0x00001006101b7981 */ /* 0x000f28000c1e1900 */
[----:B------:R-:W4:Y:S04]  /*0920*/  LDG.E R22, desc[UR6][R16.64+0xc] ;  /* 0x00000c0610167981 */ /* 0x000f28000c1e1900 */
[----:B------:R-:W4:Y:S01]  /*0930*/  LDG.E R24, desc[UR6][R16.64+0x14] ;  /* 0x0000140610187981 */ /* 0x000f22000c1e1900 */
[----:B--2--5:R-:W-:Y:S01]  /*0940*/  FFMA R15, R15, -R7, R20 ;  /* 0x800000070f0f7223 */ /* 0x024fe20000000014 */
[----:B---3--:R-:W-:-:S03]  /*0950*/  FFMA R14, R14, -R6, R23 ;  /* 0x800000060e0e7223 */ /* 0x008fc60000000017 */
[----:B------:R-:W-:-:S04]  /*0960*/  FMUL R15, R15, R15 ;  /* 0x0000000f0f0f7220 */ /* 0x000fc80000400000 */
[----:B------:R-:W-:Y:S02]  /*0970*/  FFMA R28, R14, R14, R15 ;  /* 0x0000000e0e1c7223 */ /* 0x000fe4000000000f */
[----:B------:R-:W0:Y:S01]  /*0980*/  LDC.64 R14, c[0x0][0x388] ;  /* 0x0000e200ff0e7b82 */ /* 0x000e220000000a00 */
[----:B----4-:R-:W-:-:S04]  /*0990*/  FFMA R29, R26, -R8, R21 ;  /* 0x800000081a1d7223 */ /* 0x010fc80000000015 */
[----:B------:R-:W-:Y:S01]  /*09a0*/  FFMA R26, R29, R29, R28 ;  /* 0x0000001d1d1a7223 */ /* 0x000fe2000000001c */
[----:B0-----:R-:W-:-:S05]  /*09b0*/  IMAD.WIDE.U32 R14, R25, 0x4, R14 ;  /* 0x00000004190e7825 */ /* 0x001fca00078e000e */
[----:B------:R-:W1:Y:S04]  /*09c0*/  LDG.E R28, desc[UR6][R14.64] ;  /* 0x000000060e1c7981 */ /* 0x000e68000c1e1900 */
[----:B------:R-:W2:Y:S01]  /*09d0*/  LDG.E R29, desc[UR6][R14.64+0x4] ;  /* 0x000004060e1d7981 */ /* 0x000ea2000c1e1900 */
[----:B------:R-:W-:Y:S01]  /*09e0*/  FFMA R27, R27, -R7, R20 ;  /* 0x800000071b1b7223 */ /* 0x000fe20000000014 */
[----:B------:R-:W-:-:S03]  /*09f0*/  FFMA R22, R22, -R6, R23 ;  /* 0x8000000616167223 */ /* 0x000fc60000000017 */
[----:B------:R-:W-:Y:S01]  /*0a00*/  FMUL R27, R27, R27 ;  /* 0x0000001b1b1b7220 */ /* 0x000fe20000400000 */
[----:B------:R-:W-:-:S03]  /*0a10*/  FFMA R24, R24, -R8, R21 ;  /* 0x8000000818187223 */ /* 0x000fc60000000015 */
[----:B------:R-:W-:-:S04]  /*0a20*/  FFMA R27, R22, R22, R27 ;  /* 0x00000016161b7223 */ /* 0x000fc8000000001b */
[----:B------:R-:W-:Y:S01]  /*0a30*/  FFMA R24, R24, R24, R27 ;  /* 0x0000001818187223 */ /* 0x000fe2000000001b */
[----:B------:R-:W-:Y:S01]  /*0a40*/  IADD3 R25, PT, PT, R25, 0x2, RZ ;  /* 0x0000000219197810 */ /* 0x000fe20007ffe0ff */
[----:B-1----:R-:W-:Y:S01]  /*0a50*/  FMUL R28, R28, UR8 ;  /* 0x000000081c1c7c20 */ /* 0x002fe20008400000 */
[----:B--2---:R-:W-:-:S03]  /*0a60*/  FMUL R29, R29, UR8 ;  /* 0x000000081d1d7c20 */ /* 0x004fc60008400000 */
[----:B------:R-:W-:Y:S01]  /*0a70*/  FMUL R17, R28, R28 ;  /* 0x0000001c1c117220 */ /* 0x000fe20000400000 */
[----:B------:R-:W-:-:S04]  /*0a80*/  FMUL R29, R29, R29 ;  /* 0x0000001d1d1d7220 */ /* 0x000fc80000400000 */
[----:B------:R-:W-:Y:S02]  /*0a90*/  FSETP.GTU.AND P0, PT, R26, R17, PT ;  /* 0x000000111a00720b */ /* 0x000fe40003f0c000 */
[----:B------:R-:W-:Y:S02]  /*0aa0*/  FSETP.GTU.AND P1, PT, R24, R29, PT ;  /* 0x0000001d1800720b */ /* 0x000fe40003f2c000 */
[----:B------:R-:W-:-:S04]  /*0ab0*/  SEL R19, R19, 0x1, P0 ;  /* 0x0000000113137807 */ /* 0x000fc80000000000 */
[----:B------:R-:W-:-:S07]  /*0ac0*/  SEL R19, R19, 0x1, P1 ;  /* 0x0000000113137807 */ /* 0x000fce0000800000 */
.L_x_8:
[----:B------:R-:W-:Y:S05]  /*0ad0*/  BRA.U !UP0, `(.L_x_7) ;  /* 0x0000000108507547 */ /* 0x000fea000b800000 */
[----:B------:R-:W0:Y:S01]  /*0ae0*/  LDC.64 R16, c[0x0][0x380] ;  /* 0x0000e000ff107b82 */ /* 0x000e220000000a00 */
[----:B------:R-:W-:Y:S01]  /*0af0*/  LEA R27, R25, R25, 0x1 ;  /* 0x00000019191b7211 */ /* 0x000fe200078e08ff */
[----:B------:R-:W1:Y:S06]  /*0b00*/  LDCU UR8, c[0x0][0x3cc] ;  /* 0x00007980ff0877ac */ /* 0x000e6c0008000800 */
[----:B------:R-:W2:Y:S01]  /*0b10*/  LDC.64 R14, c[0x0][0x388] ;  /* 0x0000e200ff0e7b82 */ /* 0x000ea20000000a00 */
[----:B0-----:R-:W-:-:S05]  /*0b20*/  IMAD.WIDE.U32 R16, R27, 0x4, R16 ;  /* 0x000000041b107825 */ /* 0x001fca00078e0010 */
[----:B------:R-:W3:Y:S01]  /*0b30*/  LDG.E R27, desc[UR6][R16.64+0x4] ;  /* 0x00000406101b7981 */ /* 0x000ee2000c1e1900 */
[----:B--2---:R-:W-:-:S03]  /*0b40*/  IMAD.WIDE.U32 R14, R25, 0x4, R14 ;  /* 0x00000004190e7825 */ /* 0x004fc600078e000e */
[----:B------:R-:W2:Y:S04]  /*0b50*/  LDG.E R22, desc[UR6][R16.64] ;  /* 0x0000000610167981 */ /* 0x000ea8000c1e1900 */
[----:B------:R-:W4:Y:S04]  /*0b60*/  LDG.E R24, desc[UR6][R16.64+0x8] ;  /* 0x0000080610187981 */ /* 0x000f28000c1e1900 */
[----:B------:R-:W1:Y:S01]  /*0b70*/  LDG.E R14, desc[UR6][R14.64] ;  /* 0x000000060e0e7981 */ /* 0x000e62000c1e1900 */
[----:B---3-5:R-:W-:Y:S01]  /*0b80*/  FFMA R27, R27, -R7, R20 ;  /* 0x800000071b1b7223 */ /* 0x028fe20000000014 */
[----:B--2---:R-:W-:-:S03]  /*0b90*/  FFMA R22, R22, -R6, R23 ;  /* 0x8000000616167223 */ /* 0x004fc60000000017 */
[----:B------:R-:W-:Y:S01]  /*0ba0*/  FMUL R27, R27, R27 ;  /* 0x0000001b1b1b7220 */ /* 0x000fe20000400000 */
[----:B----4-:R-:W-:-:S03]  /*0bb0*/  FFMA R24, R24, -R8, R21 ;  /* 0x8000000818187223 */ /* 0x010fc60000000015 */
[----:B------:R-:W-:Y:S01]  /*0bc0*/  FFMA R27, R22, R22, R27 ;  /* 0x00000016161b7223 */ /* 0x000fe2000000001b */
[----:B-1----:R-:W-:-:S03]  /*0bd0*/  FMUL R20, R14, UR8 ;  /* 0x000000080e147c20 */ /* 0x002fc60008400000 */
[----:B------:R-:W-:Y:S01]  /*0be0*/  FFMA R27, R24, R24, R27 ;  /* 0x00000018181b7223 */ /* 0x000fe2000000001b */
[----:B------:R-:W-:-:S05]  /*0bf0*/  FMUL R20, R20, R20 ;  /* 0x0000001414147220 */ /* 0x000fca0000400000 */
[----:B------:R-:W-:-:S04]  /*0c00*/  FSETP.GTU.AND P0, PT, R27, R20, PT ;  /* 0x000000141b00720b */ /* 0x000fc80003f0c000 */
[----:B------:R-:W-:-:S09]  /*0c10*/  SEL R19, R19, 0x1, P0 ;  /* 0x0000000113137807 */ /* 0x000fd20000000000 */
.L_x_7:
[----:B------:R-:W0:Y:S01]  /*0c20*/  LDC.64 R14, c[0x0][0x3a8] ;  /* 0x0000ea00ff0e7b82 */ /* 0x000e220000000a00 */
[----:B------:R-:W1:Y:S01]  /*0c30*/  LDCU UR8, c[0x0][0x3b8] ;  /* 0x00007700ff0877ac */ /* 0x000e620008000800 */
[----:B------:R-:W-:-:S04]  /*0c40*/  LOP3.LUT R17, R19, 0x1, RZ, 0x3c, !PT ;  /* 0x0000000113117812 */ /* 0x000fc800078e3cff */
[----:B------:R-:W-:Y:S01]  /*0c50*/  IADD3 R0, PT, PT, R17, R0, RZ ;  /* 0x0000000011007210 */ /* 0x000fe20007ffe0ff */
[----:B0-----:R-:W-:Y:S01]  /*0c60*/  IMAD.WIDE R14, R2, 0x4, R14 ;  /* 0x00000004020e7825 */ /* 0x001fe200078e020e */
[----:B------:R-:W-:-:S04]  /*0c70*/  IADD3 R2, PT, PT, R3, R2, RZ ;  /* 0x0000000203027210 */ /* 0x000fc80007ffe0ff */
[----:B------:R0:W-:Y:S01]  /*0c80*/  STG.E desc[UR6][R14.64], R19 ;  /* 0x000000130e007986 */ /* 0x0001e2000c101906 */
[----:B-1----:R-:W-:-:S13]  /*0c90*/  ISETP.GE.AND P0, PT, R2, UR8, PT ;  /* 0x0000000802007c0c */ /* 0x002fda000bf06270 */
[----:B0-----:R-:W-:Y:S05]  /*0ca0*/  @!P0 BRA `(.L_x_9) ;  /* 0xfffffff400908947 */ /* 0x001fea000383ffff */
.L_x_1:
[----:B------:R-:W-:Y:S05]  /*0cb0*/  BSYNC.RECONVERGENT B0 ;  /* 0x0000000000007941 */ /* 0x000fea0003800200 */
.L_x_0:
[----:B------:R-:W0:Y:S01]  /*0cc0*/  S2R R7, SR_TID.X ;  /* 0x0000000000077919 */ /* 0x000e220000002100 */
[----:B------:R-:W1:Y:S01]  /*0cd0*/  S2UR UR5, SR_CgaCtaId ;  /* 0x00000000000579c3 */ /* 0x000e620000008800 */
[----:B------:R-:W-:Y:S01]  /*0ce0*/  UMOV UR4, 0x400 ;  /* 0x0000040000047882 */ /* 0x000fe20000000000 */
[----:B------:R-:W2:Y:S02]  /*0cf0*/  LDCU UR8, c[0x0][0x360] ;  /* 0x00006c00ff0877ac */ /* 0x000ea40008000800 */
[----:B--2---:R-:W-:Y:S02]  /*0d00*/  UISETP.GE.U32.AND UP0, UPT, UR8, 0x2, UPT ;  /* 0x000000020800788c */ /* 0x004fe4000bf06070 */
[----:B-1----:R-:W-:-:S06]  /*0d10*/  ULEA UR4, UR5, UR4, 0x18 ;  /* 0x0000000405047291 */ /* 0x002fcc000f8ec0ff */
[C---:B0-----:R-:W-:Y:S02]  /*0d20*/  LEA R3, R7.reuse, UR4, 0x2 ;  /* 0x0000000407037c11 */ /* 0x041fe4000f8e10ff */
[----:B------:R-:W-:-:S03]  /*0d30*/  ISETP.NE.AND P1, PT, R7, RZ, PT ;  /* 0x000000ff0700720c */ /* 0x000fc60003f25270 */
[----:B------:R0:W-:Y:S01]  /*0d40*/  STS [R3], R0 ;  /* 0x0000000003007388 */ /* 0x0001e20000000800 */
[----:B------:R-:W-:Y:S06]  /*0d50*/  BAR.SYNC.DEFER_BLOCKING 0x0 ;  /* 0x0000000000007b1d */ /* 0x000fec0000010000 */
[----:B------:R-:W-:Y:S05]  /*0d60*/  BRA.U !UP0, `(.L_x_10) ;  /* 0x0000000108307547 */ /* 0x000fea000b800000 */
[----:B0-----:R-:W-:-:S07]  /*0d70*/  MOV R0, UR8 ;  /* 0x0000000800007c02 */ /* 0x001fce0008000f00 */
.L_x_11:
[----:B------:R-:W-:-:S04]  /*0d80*/  SHF.R.U32.HI R6, RZ, 0x1, R0 ;  /* 0x00000001ff067819 */ /* 0x000fc80000011600 */
[----:B------:R-:W-:-:S13]  /*0d90*/  ISETP.GE.U32.AND P0, PT, R7, R6, PT ;  /* 0x000000060700720c */ /* 0x000fda0003f06070 */
[----:B------:R-:W-:Y:S01]  /*0da0*/  @!P0 LEA R2, R6, R3, 0x2 ;  /* 0x0000000306028211 */ /* 0x000fe200078e10ff */
[----:B------:R-:W-:Y:S05]  /*0db0*/  @!P0 LDS R5, [R3] ;  /* 0x0000000003058984 */ /* 0x000fea0000000800 */
[----:B------:R-:W0:Y:S02]  /*0dc0*/  @!P0 LDS R2, [R2] ;  /* 0x0000000002028984 */ /* 0x000e240000000800 */
[----:B0-----:R-:W-:-:S05]  /*0dd0*/  @!P0 IADD3 R4, PT, PT, R2, R5, RZ ;  /* 0x0000000502048210 */ /* 0x001fca0007ffe0ff */
[----:B------:R1:W-:Y:S01]  /*0de0*/  @!P0 STS [R3], R4 ;  /* 0x0000000403008388 */ /* 0x0003e20000000800 */
[----:B------:R-:W-:Y:S01]  /*0df0*/  BAR.SYNC.DEFER_BLOCKING 0x0 ;  /* 0x0000000000007b1d */ /* 0x000fe20000010000 */
[----:B------:R-:W-:Y:S02]  /*0e00*/  ISETP.GT.U32.AND P0, PT, R0, 0x3, PT ;  /* 0x000000030000780c */ /* 0x000fe40003f04070 */
[----:B------:R-:W-:-:S11]  /*0e10*/  MOV R0, R6 ;  /* 0x0000000600007202 */ /* 0x000fd60000000f00 */
[----:B-1----:R-:W-:Y:S05]  /*0e20*/  @P0 BRA `(.L_x_11) ;  /* 0xfffffffc00d40947 */ /* 0x002fea000383ffff */
.L_x_10:
[----:B------:R-:W-:Y:S05]  /*0e30*/  @P1 EXIT ;  /* 0x000000000000194d */ /* 0x000fea0003800000 */
[----:B------:R-:W1:Y:S01]  /*0e40*/  S2UR UR5, SR_CgaCtaId ;  /* 0x00000000000579c3 */ /* 0x000e620000008800 */
[----:B------:R-:W-:Y:S02]  /*0e50*/  UMOV UR4, 0x400 ;  /* 0x0000040000047882 */ /* 0x000fe40000000000 */
[----:B-1----:R-:W-:-:S09]  /*0e60*/  ULEA UR4, UR5, UR4, 0x18 ;  /* 0x0000000405047291 */ /* 0x002fd2000f8ec0ff */
[----:B0-----:R-:W0:Y:S04]  /*0e70*/  LDS R3, [UR4] ;  /* 0x00000004ff037984 */ /* 0x001e280008000800 */
[----:B0-----:R-:W-:Y:S01]  /*0e80*/  STG.E desc[UR6][R12.64], R3 ;  /* 0x000000030c007986 */ /* 0x001fe2000c101906 */
[----:B------:R-:W-:Y:S05]  /*0e90*/  EXIT ;  /* 0x000000000000794d */ /* 0x000fea0003800000 */
.L_x_12:
[----:B------:R-:W-:-:S00]  /*0ea0*/  BRA `(.L_x_12) ;  /* 0xfffffffc00fc7947 */ /* 0x000fc0000383ffff */
[----:B------:R-:W-:-:S00]  /*0eb0*/  NOP ;  /* 0x0000000000007918 */ /* 0x000fc00000000000 */
        /* <DEDUP_REMOVED lines=12> */
.L_x_13:


//--------------------- .nv.shared._Z5drillPfS_S_S_S_PiS0_iiiiif --------------------------
	.section	.nv.shared._Z5drillPfS_S_S_S_PiS0_iiiiif,"aw",@nobits
	.sectionflags	@""
	.align	16
	.zero		1024


//--------------------- .nv.shared.reserved.0     --------------------------
	.section	.nv.shared.reserved.0,"aw",@nobits
	.weak		__nv_reservedSMEM_offset_0_alias
	.size		__nv_reservedSMEM_offset_0_alias, 0, 64
	.other		__nv_reservedSMEM_offset_0_alias,@"STO_CUDA_RESERVED_SHARED STV_DEFAULT"
__nv_reservedSMEM_offset_0_alias:
	.zero		0
	.zero		64


//--------------------- .nv.constant0._Z5drillPfS_S_S_S_PiS0_iiiiif --------------------------
	.section	.nv.constant0._Z5drillPfS_S_S_S_PiS0_iiiiif,"a",@progbits
	.sectionflags	@""
	.align	4
.nv.constant0._Z5drillPfS_S_S_S_PiS0_iiiiif:
	.zero		976


//--------------------- SYMBOLS --------------------------

	.type		.nv.reservedSmem.offset0,@object
	.size		.nv.reservedSmem.offset0,0x4
	.type		.nv.reservedSmem.cap,@object
	.size		.nv.reservedSmem.cap,0x4
